//
// Generated by NVIDIA NVVM Compiler
//
// Compiler Build ID: CL-36424714
// Cuda compilation tools, release 13.0, V13.0.88
// Based on NVVM 20.0.0
//

.version 9.0
.target sm_100
.address_size 64

	// .globl	_Z8cu_sobelPiS_ii

.visible .entry _Z8cu_sobelPiS_ii(
	.param .u64 .ptr .align 1 _Z8cu_sobelPiS_ii_param_0,
	.param .u64 .ptr .align 1 _Z8cu_sobelPiS_ii_param_1,
	.param .u32 _Z8cu_sobelPiS_ii_param_2,
	.param .u32 _Z8cu_sobelPiS_ii_param_3
)
{
	.reg .pred 	%p<9>;
	.reg .b32 	%r<38>;
	.reg .b64 	%rd<22>;

	ld.param.u64 	%rd1, [_Z8cu_sobelPiS_ii_param_0];
	ld.param.u64 	%rd2, [_Z8cu_sobelPiS_ii_param_1];
	ld.param.u32 	%r4, [_Z8cu_sobelPiS_ii_param_2];
	ld.param.u32 	%r6, [_Z8cu_sobelPiS_ii_param_3];
	mov.u32 	%r7, %ctaid.x;
	mov.u32 	%r8, %tid.x;
	mad.lo.s32 	%r9, %r6, %r7, %r8;
	div.s32 	%r10, %r9, %r6;
	mul.lo.s32 	%r11, %r10, %r6;
	sub.s32 	%r12, %r9, %r11;
	setp.eq.s32 	%p1, %r10, 0;
	add.s32 	%r13, %r4, -1;
	setp.eq.s32 	%p2, %r10, %r13;
	setp.eq.s32 	%p3, %r12, 0;
	add.s32 	%r14, %r6, -1;
	setp.eq.s32 	%p4, %r12, %r14;
	or.pred  	%p5, %p1, %p2;
	or.pred  	%p6, %p5, %p3;
	or.pred  	%p7, %p6, %p4;
	@%p7 bra 	$L__BB0_2;
	cvta.to.global.u64 	%rd3, %rd1;
	cvta.to.global.u64 	%rd4, %rd2;
	add.s32 	%r15, %r10, -1;
	mad.lo.s32 	%r16, %r15, %r6, %r12;
	mul.wide.s32 	%rd5, %r16, 4;
	add.s64 	%rd6, %rd3, %rd5;
	ld.global.u32 	%r17, [%rd6];
	ld.global.u32 	%r18, [%rd6+4];
	cvt.s64.s32 	%rd7, %r11;
	cvt.s64.s32 	%rd8, %r12;
	add.s64 	%rd9, %rd8, %rd7;
	shl.b64 	%rd10, %rd9, 2;
	add.s64 	%rd11, %rd3, %rd10;
	ld.global.u32 	%r20, [%rd11+-4];
	ld.global.u32 	%r21, [%rd11+4];
	add.s32 	%r22, %r11, %r6;
	cvt.s64.s32 	%rd12, %r22;
	add.s64 	%rd13, %rd12, %rd8;
	shl.b64 	%rd14, %rd13, 2;
	add.s64 	%rd15, %rd3, %rd14;
	ld.global.u32 	%r23, [%rd15+-4];
	add.s32 	%r24, %r22, %r12;
	mul.wide.s32 	%rd16, %r24, 4;
	add.s64 	%rd17, %rd3, %rd16;
	ld.global.u32 	%r25, [%rd17];
	shl.b32 	%r26, %r21, 1;
	sub.s32 	%r27, %r18, %r23;
	shl.b32 	%r28, %r27, 1;
	sub.s32 	%r29, %r17, %r20;
	shl.b32 	%r30, %r29, 1;
	add.s32 	%r31, %r30, %r26;
	shl.b32 	%r32, %r25, 1;
	sub.s32 	%r33, %r31, %r32;
	add.s32 	%r34, %r33, %r28;
	setp.gt.s32 	%p8, %r34, 20;
	selp.b32 	%r35, 255, 0, %p8;
	add.s32 	%r36, %r6, -2;
	mul.lo.s32 	%r37, %r15, %r36;
	cvt.s64.s32 	%rd18, %r37;
	add.s64 	%rd19, %rd18, %rd8;
	shl.b64 	%rd20, %rd19, 2;
	add.s64 	%rd21, %rd4, %rd20;
	st.global.u32 	[%rd21+-4], %r35;
$L__BB0_2:
	ret;

}


// ===== COMPILED SASS (sm_100) =====

	.target	sm_100

	.elftype	@"ET_EXEC"


//--------------------- .note.nv.tkinfo           --------------------------
	.section	.note.nv.tkinfo,"",@"SHT_NOTE"
	.sectionflags	@"SHF_NOTE_NV_TKINFO"
	.tkinfo
        /*0018*/ 	.word	0x00000002
        /*0030*/ 	.string	""
        /*0030*/ 	.string	"ptxas"
        /*0030*/ 	.string	"Cuda compilation tools, release 13.0, V13.0.88"
        /*0030*/ 	.string	"Build cuda_13.0.r13.0/compiler.36424714_0"
        /*0030*/ 	.string	"-arch sm_100 -m 64 "



//--------------------- .note.nv.cuinfo           --------------------------
	.section	.note.nv.cuinfo,"",@"SHT_NOTE"
	.sectionflags	@"SHF_NOTE_NV_CUINFO"
        /*0018*/ 	.short	0x0002
        /*001a*/ 	.short	0x0064
        /*001c*/ 	.short	0x0082
	.zero		2


//--------------------- .nv.info                  --------------------------
	.section	.nv.info,"",@"SHT_CUDA_INFO"
	.align	4


	//----- nvinfo : EIATTR_REGCOUNT
	.align		4
        /*0000*/ 	.byte	0x04, 0x2f
        /*0002*/ 	.short	(.L_1 - .L_0)
	.align		4
.L_0:
        /*0004*/ 	.word	index@(_Z8cu_sobelPiS_ii)
        /*0008*/ 	.word	0x00000014


	//----- nvinfo : EIATTR_FRAME_SIZE
	.align		4
.L_1:
        /*000c*/ 	.byte	0x04, 0x11
        /*000e*/ 	.short	(.L_3 - .L_2)
	.align		4
.L_2:
        /*0010*/ 	.word	index@(_Z8cu_sobelPiS_ii)
        /*0014*/ 	.word	0x00000000


	//----- nvinfo : EIATTR_MIN_STACK_SIZE
	.align		4
.L_3:
        /*0018*/ 	.byte	0x04, 0x12
        /*001a*/ 	.short	(.L_5 - .L_4)
	.align		4
.L_4:
        /*001c*/ 	.word	index@(_Z8cu_sobelPiS_ii)
        /*0020*/ 	.word	0x00000000
.L_5:


//--------------------- .nv.compat                --------------------------
	.section	.nv.compat,"",@"SHT_CUDA_COMPAT_INFO"
	.align	4
        /*0000*/ 	.byte	0x02, 0x09, 0x00, 0x00, 0x02, 0x02, 0x01, 0x00, 0x02, 0x05, 0x05, 0x00, 0x03, 0x07, 0x01, 0x01
        /*0010*/ 	.byte	0x02, 0x03, 0x00, 0x00, 0x02, 0x06, 0x01, 0x00, 0x04, 0x0b, 0x08, 0x00, 0x09, 0x00, 0x00, 0x00
        /*0020*/ 	.byte	0x00, 0x00, 0x00, 0x00


//--------------------- .nv.info._Z8cu_sobelPiS_ii --------------------------
	.section	.nv.info._Z8cu_sobelPiS_ii,"",@"SHT_CUDA_INFO"
	.sectionflags	@""
	.align	4


	//----- nvinfo : EIATTR_CUDA_API_VERSION
	.align		4
        /*0000*/ 	.byte	0x04, 0x37
        /*0002*/ 	.short	(.L_7 - .L_6)
.L_6:
        /*0004*/ 	.word	0x00000082


	//----- nvinfo : EIATTR_KPARAM_INFO
	.align		4
.L_7:
        /*0008*/ 	.byte	0x04, 0x17
        /*000a*/ 	.short	(.L_9 - .L_8)
.L_8:
        /*000c*/ 	.word	0x00000000
        /*0010*/ 	.short	0x0003
        /*0012*/ 	.short	0x0014
        /*0014*/ 	.byte	0x00, 0xf0, 0x11, 0x00


	//----- nvinfo : EIATTR_KPARAM_INFO
	.align		4
.L_9:
        /*0018*/ 	.byte	0x04, 0x17
        /*001a*/ 	.short	(.L_11 - .L_10)
.L_10:
        /*001c*/ 	.word	0x00000000
        /*0020*/ 	.short	0x0002
        /*0022*/ 	.short	0x0010
        /*0024*/ 	.byte	0x00, 0xf0, 0x11, 0x00


	//----- nvinfo : EIATTR_KPARAM_INFO
	.align		4
.L_11:
        /*0028*/ 	.byte	0x04, 0x17
        /*002a*/ 	.short	(.L_13 - .L_12)
.L_12:
        /*002c*/ 	.word	0x00000000
        /*0030*/ 	.short	0x0001
        /*0032*/ 	.short	0x0008
        /*0034*/ 	.byte	0x00, 0xf5, 0x21, 0x00


	//----- nvinfo : EIATTR_KPARAM_INFO
	.align		4
.L_13:
        /*0038*/ 	.byte	0x04, 0x17
        /*003a*/ 	.short	(.L_15 - .L_14)
.L_14:
        /*003c*/ 	.word	0x00000000
        /*0040*/ 	.short	0x0000
        /*0042*/ 	.short	0x0000
        /*0044*/ 	.byte	0x00, 0xf5, 0x21, 0x00


	//----- nvinfo : EIATTR_SPARSE_MMA_MASK
	.align		4
.L_15:
        /*0048*/ 	.byte	0x03, 0x50
        /*004a*/ 	.short	0x0000


	//----- nvinfo : EIATTR_MAXREG_COUNT
	.align		4
        /*004c*/ 	.byte	0x03, 0x1b
        /*004e*/ 	.short	0x00ff


	//----- nvinfo : EIATTR_MERCURY_ISA_VERSION
	.align		4
        /*0050*/ 	.byte	0x03, 0x5f
        /*0052*/ 	.short	0x0101


	//----- nvinfo : EIATTR_VRC_CTA_INIT_COUNT
	.align		4
        /*0054*/ 	.byte	0x02, 0x4a
	.zero		1
	.zero		1


	//----- nvinfo : EIATTR_EXIT_INSTR_OFFSETS
	.align		4
        /*0058*/ 	.byte	0x04, 0x1c
        /*005a*/ 	.short	(.L_17 - .L_16)


	//   ....[0]....
.L_16:
        /*005c*/ 	.word	0x00000250


	//   ....[1]....
        /*0060*/ 	.word	0x000004b0


	//----- nvinfo : EIATTR_CBANK_PARAM_SIZE
	.align		4
.L_17:
        /*0064*/ 	.byte	0x03, 0x19
        /*0066*/ 	.short	0x0018


	//----- nvinfo : EIATTR_PARAM_CBANK
	.align		4
        /*0068*/ 	.byte	0x04, 0x0a
        /*006a*/ 	.short	(.L_19 - .L_18)
	.align		4
.L_18:
        /*006c*/ 	.word	index@(.nv.constant0._Z8cu_sobelPiS_ii)
        /*0070*/ 	.short	0x0380
        /*0072*/ 	.short	0x0018


	//----- nvinfo : EIATTR_SW_WAR
	.align		4
.L_19:
        /*0074*/ 	.byte	0x04, 0x36
        /*0076*/ 	.short	(.L_21 - .L_20)
.L_20:
        /*0078*/ 	.word	0x00000008
.L_21:


//--------------------- .nv.callgraph             --------------------------
	.section	.nv.callgraph,"",@"SHT_CUDA_CALLGRAPH"
	.align	4
	.sectionentsize	8
	.align		4
        /*0000*/ 	.word	0x00000000
	.align		4
        /*0004*/ 	.word	0xffffffff
	.align		4
        /*0008*/ 	.word	0x00000000
	.align		4
        /*000c*/ 	.word	0xfffffffe
	.align		4
        /*0010*/ 	.word	0x00000000
	.align		4
        /*0014*/ 	.word	0xfffffffd
	.align		4
        /*0018*/ 	.word	0x00000000
	.align		4
        /*001c*/ 	.word	0xfffffffc


//--------------------- .text._Z8cu_sobelPiS_ii   --------------------------
	.section	.text._Z8cu_sobelPiS_ii,"ax",@progbits
	.align	128
        .global         _Z8cu_sobelPiS_ii
        .type           _Z8cu_sobelPiS_ii,@function
        .size           _Z8cu_sobelPiS_ii,(.L_x_1 - _Z8cu_sobelPiS_ii)
        .other          _Z8cu_sobelPiS_ii,@"STO_CUDA_ENTRY STV_DEFAULT"
_Z8cu_sobelPiS_ii:
.text._Z8cu_sobelPiS_ii:
[----:B------:R-:W-:Y:S08]  /*0000*/  LDC R1, c[0x0][0x37c] ;  /* 0x0000df00ff017b82 */ /* 0x000ff00000000800 */
[----:B------:R-:W0:Y:S01]  /*0010*/  LDC R0, c[0x0][0x394] ;  /* 0x0000e500ff007b82 */ /* 0x000e220000000800 */
[----:B------:R-:W1:Y:S07]  /*0020*/  S2R R7, SR_TID.X ;  /* 0x0000000000077919 */ /* 0x000e6e0000002100 */
[----:B------:R-:W1:Y:S01]  /*0030*/  S2UR UR4, SR_CTAID.X ;  /* 0x00000000000479c3 */ /* 0x000e620000002500 */
[----:B0-----:R-:W-:-:S04]  /*0040*/  IABS R5, R0 ;  /* 0x0000000000057213 */ /* 0x001fc80000000000 */
[----:B------:R-:W0:Y:S01]  /*0050*/  I2F.RP R4, R5 ;  /* 0x0000000500047306 */ /* 0x000e220000209400 */
[----:B-1----:R-:W-:Y:S01]  /*0060*/  IMAD R7, R0, UR4, R7 ;  /* 0x0000000400077c24 */ /* 0x002fe2000f8e0207 */
[----:B------:R-:W1:Y:S06]  /*0070*/  LDCU UR4, c[0x0][0x390] ;  /* 0x00007200ff0477ac */ /* 0x000e6c0008000800 */
[----:B0-----:R-:W0:Y:S01]  /*0080*/  MUFU.RCP R4, R4 ;  /* 0x0000000400047308 */ /* 0x001e220000001000 */
[----:B-1----:R-:W-:Y:S01]  /*0090*/  UIADD3 UR4, UPT, UPT, UR4, -0x1, URZ ;  /* 0xffffffff04047890 */ /* 0x002fe2000fffe0ff */
[----:B0-----:R-:W-:Y:S01]  /*00a0*/  VIADD R2, R4, 0xffffffe ;  /* 0x0ffffffe04027836 */ /* 0x001fe20000000000 */
[----:B------:R-:W-:-:S05]  /*00b0*/  IABS R4, R7 ;  /* 0x0000000700047213 */ /* 0x000fca0000000000 */
[----:B------:R0:W1:Y:S02]  /*00c0*/  F2I.FTZ.U32.TRUNC.NTZ R3, R2 ;  /* 0x0000000200037305 */ /* 0x000064000021f000 */
[----:B0-----:R-:W-:Y:S02]  /*00d0*/  IMAD.MOV.U32 R2, RZ, RZ, RZ ;  /* 0x000000ffff027224 */ /* 0x001fe400078e00ff */
[----:B-1----:R-:W-:-:S04]  /*00e0*/  IMAD.MOV R6, RZ, RZ, -R3 ;  /* 0x000000ffff067224 */ /* 0x002fc800078e0a03 */
[----:B------:R-:W-:-:S04]  /*00f0*/  IMAD R9, R6, R5, RZ ;  /* 0x0000000506097224 */ /* 0x000fc800078e02ff */
[----:B------:R-:W-:-:S06]  /*0100*/  IMAD.HI.U32 R3, R3, R9, R2 ;  /* 0x0000000903037227 */ /* 0x000fcc00078e0002 */
[----:B------:R-:W-:-:S04]  /*0110*/  IMAD.HI.U32 R3, R3, R4, RZ ;  /* 0x0000000403037227 */ /* 0x000fc800078e00ff */
[----:B------:R-:W-:-:S04]  /*0120*/  IMAD.MOV R6, RZ, RZ, -R3 ;  /* 0x000000ffff067224 */ /* 0x000fc800078e0a03 */
[----:B------:R-:W-:-:S05]  /*0130*/  IMAD R2, R5, R6, R4 ;  /* 0x0000000605027224 */ /* 0x000fca00078e0204 */
[----:B------:R-:W-:-:S13]  /*0140*/  ISETP.GT.U32.AND P2, PT, R5, R2, PT ;  /* 0x000000020500720c */ /* 0x000fda0003f44070 */
[----:B------:R-:W-:Y:S02]  /*0150*/  @!P2 IMAD.IADD R2, R2, 0x1, -R5 ;  /* 0x000000010202a824 */ /* 0x000fe400078e0a05 */
[----:B------:R-:W-:Y:S01]  /*0160*/  @!P2 VIADD R3, R3, 0x1 ;  /* 0x000000010303a836 */ /* 0x000fe20000000000 */
[----:B------:R-:W-:Y:S02]  /*0170*/  ISETP.NE.AND P2, PT, R0, RZ, PT ;  /* 0x000000ff0000720c */ /* 0x000fe40003f45270 */
[----:B------:R-:W-:Y:S02]  /*0180*/  ISETP.GE.U32.AND P0, PT, R2, R5, PT ;  /* 0x000000050200720c */ /* 0x000fe40003f06070 */
[----:B------:R-:W-:-:S04]  /*0190*/  LOP3.LUT R2, R7, R0, RZ, 0x3c, !PT ;  /* 0x0000000007027212 */ /* 0x000fc800078e3cff */
[----:B------:R-:W-:Y:S01]  /*01a0*/  ISETP.GE.AND P1, PT, R2, RZ, PT ;  /* 0x000000ff0200720c */ /* 0x000fe20003f26270 */
[----:B------:R-:W-:-:S06]  /*01b0*/  VIADD R2, R0, 0xffffffff ;  /* 0xffffffff00027836 */ /* 0x000fcc0000000000 */
[----:B------:R-:W-:-:S06]  /*01c0*/  @P0 VIADD R3, R3, 0x1 ;  /* 0x0000000103030836 */ /* 0x000fcc0000000000 */
[----:B------:R-:W-:Y:S01]  /*01d0*/  @!P1 IMAD.MOV R3, RZ, RZ, -R3 ;  /* 0x000000ffff039224 */ /* 0x000fe200078e0a03 */
[----:B------:R-:W-:-:S04]  /*01e0*/  @!P2 LOP3.LUT R3, RZ, R0, RZ, 0x33, !PT ;  /* 0x00000000ff03a212 */ /* 0x000fc800078e33ff */
[C---:B------:R-:W-:Y:S01]  /*01f0*/  ISETP.NE.AND P0, PT, R3.reuse, UR4, PT ;  /* 0x0000000403007c0c */ /* 0x040fe2000bf05270 */
[----:B------:R-:W-:-:S03]  /*0200*/  IMAD R5, R3, R0, RZ ;  /* 0x0000000003057224 */ /* 0x000fc600078e02ff */
[----:B------:R-:W-:Y:S01]  /*0210*/  ISETP.EQ.OR P0, PT, R3, RZ, !P0 ;  /* 0x000000ff0300720c */ /* 0x000fe20004702670 */
[----:B------:R-:W-:-:S05]  /*0220*/  IMAD.IADD R7, R7, 0x1, -R5 ;  /* 0x0000000107077824 */ /* 0x000fca00078e0a05 */
[----:B------:R-:W-:-:S04]  /*0230*/  ISETP.EQ.OR P0, PT, R7, RZ, P0 ;  /* 0x000000ff0700720c */ /* 0x000fc80000702670 */
[----:B------:R-:W-:-:S13]  /*0240*/  ISETP.EQ.OR P0, PT, R7, R2, P0 ;  /* 0x000000020700720c */ /* 0x000fda0000702670 */
[----:B------:R-:W-:Y:S05]  /*0250*/  @P0 EXIT ;  /* 0x000000000000094d */ /* 0x000fea0003800000 */
[----:B------:R-:W0:Y:S01]  /*0260*/  LDCU.128 UR8, c[0x0][0x380] ;  /* 0x00007000ff0877ac */ /* 0x000e220008000c00 */
[----:B------:R-:W1:Y:S01]  /*0270*/  LDC.64 R8, c[0x0][0x380] ;  /* 0x0000e000ff087b82 */ /* 0x000e620000000a00 */
[--C-:B------:R-:W-:Y:S01]  /*0280*/  SHF.R.S32.HI R6, RZ, 0x1f, R7.reuse ;  /* 0x0000001fff067819 */ /* 0x100fe20000011407 */
[C---:B------:R-:W-:Y:S01]  /*0290*/  IMAD.IADD R4, R5.reuse, 0x1, R0 ;  /* 0x0000000105047824 */ /* 0x040fe200078e0200 */
[----:B------:R-:W2:Y:S01]  /*02a0*/  LDCU.64 UR4, c[0x0][0x358] ;  /* 0x00006b00ff0477ac */ /* 0x000ea20008000a00 */
[----:B------:R-:W-:Y:S01]  /*02b0*/  IADD3 R2, P0, PT, R5, R7, RZ ;  /* 0x0000000705027210 */ /* 0x000fe20007f1e0ff */
[----:B------:R-:W-:Y:S02]  /*02c0*/  VIADD R12, R3, 0xffffffff ;  /* 0xffffffff030c7836 */ /* 0x000fe40000000000 */
[----:B------:R-:W-:Y:S02]  /*02d0*/  IADD3 R14, P1, PT, R7, R4, RZ ;  /* 0x00000004070e7210 */ /* 0x000fe40007f3e0ff */
[----:B------:R-:W-:Y:S01]  /*02e0*/  LEA.HI.X.SX32 R3, R5, R6, 0x1, P0 ;  /* 0x0000000605037211 */ /* 0x000fe200000f0eff */
[----:B------:R-:W-:Y:S01]  /*02f0*/  IMAD R5, R12, R0, R7 ;  /* 0x000000000c057224 */ /* 0x000fe200078e0207 */
[----:B------:R-:W-:-:S02]  /*0300*/  LEA.HI.X.SX32 R17, R4, R6, 0x1, P1 ;  /* 0x0000000604117211 */ /* 0x000fc400008f0eff */
[----:B0-----:R-:W-:-:S04]  /*0310*/  LEA R10, P0, R2, UR8, 0x2 ;  /* 0x00000008020a7c11 */ /* 0x001fc8000f8010ff */
[----:B------:R-:W-:Y:S01]  /*0320*/  LEA.HI.X R11, R2, UR9, R3, 0x2, P0 ;  /* 0x00000009020b7c11 */ /* 0x000fe200080f1403 */
[----:B------:R-:W-:Y:S01]  /*0330*/  IMAD.IADD R3, R7, 0x1, R4 ;  /* 0x0000000107037824 */ /* 0x000fe200078e0204 */
[C---:B------:R-:W-:Y:S01]  /*0340*/  LEA R2, P0, R14.reuse, UR8, 0x2 ;  /* 0x000000080e027c11 */ /* 0x040fe2000f8010ff */
[--C-:B-1----:R-:W-:Y:S02]  /*0350*/  IMAD.WIDE R4, R5, 0x4, R8.reuse ;  /* 0x0000000405047825 */ /* 0x102fe400078e0208 */
[----:B--2---:R-:W2:Y:S02]  /*0360*/  LDG.E R16, desc[UR4][R10.64+-0x4] ;  /* 0xfffffc040a107981 */ /* 0x004ea4000c1e1900 */
[----:B------:R-:W-:Y:S02]  /*0370*/  IMAD.WIDE R8, R3, 0x4, R8 ;  /* 0x0000000403087825 */ /* 0x000fe400078e0208 */
[----:B------:R-:W2:Y:S04]  /*0380*/  LDG.E R15, desc[UR4][R10.64+0x4] ;  /* 0x000004040a0f7981 */ /* 0x000ea8000c1e1900 */
[----:B------:R-:W2:Y:S01]  /*0390*/  LDG.E R13, desc[UR4][R4.64] ;  /* 0x00000004040d7981 */ /* 0x000ea2000c1e1900 */
[----:B------:R-:W-:-:S03]  /*03a0*/  LEA.HI.X R3, R14, UR9, R17, 0x2, P0 ;  /* 0x000000090e037c11 */ /* 0x000fc600080f1411 */
[----:B------:R-:W3:Y:S04]  /*03b0*/  LDG.E R8, desc[UR4][R8.64] ;  /* 0x0000000408087981 */ /* 0x000ee8000c1e1900 */
[----:B------:R-:W4:Y:S04]  /*03c0*/  LDG.E R3, desc[UR4][R2.64+-0x4] ;  /* 0xfffffc0402037981 */ /* 0x000f28000c1e1900 */
[----:B------:R-:W4:Y:S01]  /*03d0*/  LDG.E R14, desc[UR4][R4.64+0x4] ;  /* 0x00000404040e7981 */ /* 0x000f22000c1e1900 */
[----:B--2---:R-:W-:Y:S01]  /*03e0*/  IADD3 R15, PT, PT, R15, R13, -R16 ;  /* 0x0000000d0f0f7210 */ /* 0x004fe20007ffe810 */
[----:B------:R-:W-:-:S04]  /*03f0*/  VIADD R13, R0, 0xfffffffe ;  /* 0xfffffffe000d7836 */ /* 0x000fc80000000000 */
[----:B---3--:R-:W-:Y:S02]  /*0400*/  IMAD.IADD R15, R8, 0x1, -R15 ;  /* 0x00000001080f7824 */ /* 0x008fe400078e0a0f */
[----:B------:R-:W-:-:S03]  /*0410*/  IMAD R13, R12, R13, RZ ;  /* 0x0000000d0c0d7224 */ /* 0x000fc600078e02ff */
[----:B----4-:R-:W-:Y:S02]  /*0420*/  IADD3 R0, PT, PT, R15, -R14, R3 ;  /* 0x8000000e0f007210 */ /* 0x010fe40007ffe003 */
[----:B------:R-:W-:-:S03]  /*0430*/  IADD3 R7, P0, PT, R7, R13, RZ ;  /* 0x0000000d07077210 */ /* 0x000fc60007f1e0ff */
[----:B------:R-:W-:Y:S01]  /*0440*/  IMAD R0, R0, -0x2, RZ ;  /* 0xfffffffe00007824 */ /* 0x000fe200078e02ff */
[----:B------:R-:W-:Y:S02]  /*0450*/  LEA.HI.X.SX32 R10, R13, R6, 0x1, P0 ;  /* 0x000000060d0a7211 */ /* 0x000fe400000f0eff */
[C---:B------:R-:W-:Y:S02]  /*0460*/  LEA R6, P1, R7.reuse, UR10, 0x2 ;  /* 0x0000000a07067c11 */ /* 0x040fe4000f8210ff */
[----:B------:R-:W-:Y:S02]  /*0470*/  ISETP.GT.AND P0, PT, R0, 0x14, PT ;  /* 0x000000140000780c */ /* 0x000fe40003f04270 */
[----:B------:R-:W-:Y:S02]  /*0480*/  LEA.HI.X R7, R7, UR11, R10, 0x2, P1 ;  /* 0x0000000b07077c11 */ /* 0x000fe400088f140a */
[----:B------:R-:W-:-:S05]  /*0490*/  SEL R3, RZ, 0xff, !P0 ;  /* 0x000000ffff037807 */ /* 0x000fca0004000000 */
[----:B------:R-:W-:Y:S01]  /*04a0*/  STG.E desc[UR4][R6.64+-0x4], R3 ;  /* 0xfffffc0306007986 */ /* 0x000fe2000c101904 */
[----:B------:R-:W-:Y:S05]  /*04b0*/  EXIT ;  /* 0x000000000000794d */ /* 0x000fea0003800000 */
.L_x_0:
[----:B------:R-:W-:-:S00]  /*04c0*/  BRA `(.L_x_0) ;  /* 0xfffffffc00fc7947 */ /* 0x000fc0000383ffff */
[----:B------:R-:W-:-:S00]  /*04d0*/  NOP ;  /* 0x0000000000007918 */ /* 0x000fc00000000000 */
        /* <DEDUP_REMOVED lines=10> */
.L_x_1:


//--------------------- .nv.shared.reserved.0     --------------------------
	.section	.nv.shared.reserved.0,"aw",@nobits
	.weak		__nv_reservedSMEM_offset_0_alias
	.size		__nv_reservedSMEM_offset_0_alias, 0, 64
	.other		__nv_reservedSMEM_offset_0_alias,@"STO_CUDA_RESERVED_SHARED STV_DEFAULT"
__nv_reservedSMEM_offset_0_alias:
	.zero		0
	.zero		64


//--------------------- .nv.constant0._Z8cu_sobelPiS_ii --------------------------
	.section	.nv.constant0._Z8cu_sobelPiS_ii,"a",@progbits
	.sectionflags	@""
	.align	4
.nv.constant0._Z8cu_sobelPiS_ii:
	.zero		920


//--------------------- SYMBOLS --------------------------

	.type		.nv.reservedSmem.offset0,@object
	.size		.nv.reservedSmem.offset0,0x4
